//
// Generated by NVIDIA NVVM Compiler
//
// Compiler Build ID: CL-36424714
// Cuda compilation tools, release 13.0, V13.0.88
// Based on NVVM 20.0.0
//

.version 9.0
.target sm_100
.address_size 64

	// .globl	_Z13sum_reductionPyPii
.extern .shared .align 16 .b8 temp[];

.visible .entry _Z13sum_reductionPyPii(
	.param .u64 .ptr .align 1 _Z13sum_reductionPyPii_param_0,
	.param .u64 .ptr .align 1 _Z13sum_reductionPyPii_param_1,
	.param .u32 _Z13sum_reductionPyPii_param_2
)
{
	.reg .pred 	%p<7>;
	.reg .b32 	%r<55>;
	.reg .b64 	%rd<9>;

	ld.param.u64 	%rd2, [_Z13sum_reductionPyPii_param_0];
	ld.param.u64 	%rd3, [_Z13sum_reductionPyPii_param_1];
	ld.param.u32 	%r22, [_Z13sum_reductionPyPii_param_2];
	mov.u32 	%r23, %ctaid.x;
	mov.u32 	%r1, %ntid.x;
	mov.u32 	%r2, %tid.x;
	mad.lo.s32 	%r48, %r23, %r1, %r2;
	shr.s32 	%r24, %r22, 31;
	shr.u32 	%r25, %r24, 30;
	add.s32 	%r26, %r22, %r25;
	shr.s32 	%r4, %r26, 2;
	setp.ge.s32 	%p1, %r48, %r4;
	mov.b32 	%r53, 0;
	@%p1 bra 	$L__BB0_3;
	mov.u32 	%r28, %nctaid.x;
	mul.lo.s32 	%r5, %r28, %r1;
	cvta.to.global.u64 	%rd1, %rd3;
	mov.b32 	%r53, 0;
$L__BB0_2:
	mul.wide.s32 	%rd4, %r48, 16;
	add.s64 	%rd5, %rd1, %rd4;
	ld.global.v4.u32 	{%r29, %r30, %r31, %r32}, [%rd5];
	add.s32 	%r33, %r29, %r53;
	add.s32 	%r34, %r33, %r30;
	add.s32 	%r35, %r34, %r31;
	add.s32 	%r53, %r35, %r32;
	add.s32 	%r48, %r48, %r5;
	setp.lt.s32 	%p2, %r48, %r4;
	@%p2 bra 	$L__BB0_2;
$L__BB0_3:
	mov.u32 	%r36, %tid.y;
	mov.u32 	%r37, %tid.z;
	mov.u32 	%r38, %ntid.y;
	mad.lo.s32 	%r39, %r37, %r38, %r36;
	mul.lo.s32 	%r11, %r39, %r1;
	add.s32 	%r12, %r11, %r2;
	mul.lo.s32 	%r40, %r1, %r38;
	mov.u32 	%r41, %ntid.z;
	mul.lo.s32 	%r51, %r40, %r41;
	setp.lt.u32 	%p3, %r51, 2;
	@%p3 bra 	$L__BB0_8;
	shl.b32 	%r42, %r12, 2;
	mov.u32 	%r43, temp;
	add.s32 	%r14, %r43, %r42;
$L__BB0_5:
	shr.u32 	%r17, %r51, 1;
	st.shared.u32 	[%r14], %r53;
	barrier.sync 	0;
	setp.le.u32 	%p4, %r17, %r12;
	@%p4 bra 	$L__BB0_7;
	shl.b32 	%r44, %r17, 2;
	add.s32 	%r45, %r14, %r44;
	ld.shared.u32 	%r46, [%r45];
	add.s32 	%r53, %r46, %r53;
$L__BB0_7:
	barrier.sync 	0;
	setp.gt.u32 	%p5, %r51, 3;
	mov.u32 	%r51, %r17;
	@%p5 bra 	$L__BB0_5;
$L__BB0_8:
	or.b32  	%r47, %r11, %r2;
	setp.ne.s32 	%p6, %r47, 0;
	@%p6 bra 	$L__BB0_10;
	cvt.s64.s32 	%rd6, %r53;
	cvta.to.global.u64 	%rd7, %rd2;
	atom.global.add.u64 	%rd8, [%rd7], %rd6;
$L__BB0_10:
	ret;

}


// ===== COMPILED SASS (sm_100) =====

	.target	sm_100

	.elftype	@"ET_EXEC"


//--------------------- .note.nv.tkinfo           --------------------------
	.section	.note.nv.tkinfo,"",@"SHT_NOTE"
	.sectionflags	@"SHF_NOTE_NV_TKINFO"
	.tkinfo
        /*0018*/ 	.word	0x00000002
        /*0030*/ 	.string	""
        /*0030*/ 	.string	"ptxas"
        /*0030*/ 	.string	"Cuda compilation tools, release 13.0, V13.0.88"
        /*0030*/ 	.string	"Build cuda_13.0.r13.0/compiler.36424714_0"
        /*0030*/ 	.string	"-arch sm_100 -m 64 "



//--------------------- .note.nv.cuinfo           --------------------------
	.section	.note.nv.cuinfo,"",@"SHT_NOTE"
	.sectionflags	@"SHF_NOTE_NV_CUINFO"
        /*0018*/ 	.short	0x0002
        /*001a*/ 	.short	0x0064
        /*001c*/ 	.short	0x0082
	.zero		2


//--------------------- .nv.info                  --------------------------
	.section	.nv.info,"",@"SHT_CUDA_INFO"
	.align	4


	//----- nvinfo : EIATTR_REGCOUNT
	.align		4
        /*0000*/ 	.byte	0x04, 0x2f
        /*0002*/ 	.short	(.L_1 - .L_0)
	.align		4
.L_0:
        /*0004*/ 	.word	index@(_Z13sum_reductionPyPii)
        /*0008*/ 	.word	0x00000012


	//----- nvinfo : EIATTR_FRAME_SIZE
	.align		4
.L_1:
        /*000c*/ 	.byte	0x04, 0x11
        /*000e*/ 	.short	(.L_3 - .L_2)
	.align		4
.L_2:
        /*0010*/ 	.word	index@(_Z13sum_reductionPyPii)
        /*0014*/ 	.word	0x00000000


	//----- nvinfo : EIATTR_MIN_STACK_SIZE
	.align		4
.L_3:
        /*0018*/ 	.byte	0x04, 0x12
        /*001a*/ 	.short	(.L_5 - .L_4)
	.align		4
.L_4:
        /*001c*/ 	.word	index@(_Z13sum_reductionPyPii)
        /*0020*/ 	.word	0x00000000
.L_5:


//--------------------- .nv.compat                --------------------------
	.section	.nv.compat,"",@"SHT_CUDA_COMPAT_INFO"
	.align	4
        /*0000*/ 	.byte	0x02, 0x09, 0x00, 0x00, 0x02, 0x02, 0x01, 0x00, 0x02, 0x05, 0x05, 0x00, 0x03, 0x07, 0x01, 0x01
        /*0010*/ 	.byte	0x02, 0x03, 0x00, 0x00, 0x02, 0x06, 0x01, 0x00, 0x04, 0x0b, 0x08, 0x00, 0x09, 0x00, 0x00, 0x00
        /*0020*/ 	.byte	0x00, 0x00, 0x00, 0x00


//--------------------- .nv.info._Z13sum_reductionPyPii --------------------------
	.section	.nv.info._Z13sum_reductionPyPii,"",@"SHT_CUDA_INFO"
	.sectionflags	@""
	.align	4


	//----- nvinfo : EIATTR_CUDA_API_VERSION
	.align		4
        /*0000*/ 	.byte	0x04, 0x37
        /*0002*/ 	.short	(.L_7 - .L_6)
.L_6:
        /*0004*/ 	.word	0x00000082


	//----- nvinfo : EIATTR_KPARAM_INFO
	.align		4
.L_7:
        /*0008*/ 	.byte	0x04, 0x17
        /*000a*/ 	.short	(.L_9 - .L_8)
.L_8:
        /*000c*/ 	.word	0x00000000
        /*0010*/ 	.short	0x0002
        /*0012*/ 	.short	0x0010
        /*0014*/ 	.byte	0x00, 0xf0, 0x11, 0x00


	//----- nvinfo : EIATTR_KPARAM_INFO
	.align		4
.L_9:
        /*0018*/ 	.byte	0x04, 0x17
        /*001a*/ 	.short	(.L_11 - .L_10)
.L_10:
        /*001c*/ 	.word	0x00000000
        /*0020*/ 	.short	0x0001
        /*0022*/ 	.short	0x0008
        /*0024*/ 	.byte	0x00, 0xf5, 0x21, 0x00


	//----- nvinfo : EIATTR_KPARAM_INFO
	.align		4
.L_11:
        /*0028*/ 	.byte	0x04, 0x17
        /*002a*/ 	.short	(.L_13 - .L_12)
.L_12:
        /*002c*/ 	.word	0x00000000
        /*0030*/ 	.short	0x0000
        /*0032*/ 	.short	0x0000
        /*0034*/ 	.byte	0x00, 0xf5, 0x21, 0x00


	//----- nvinfo : EIATTR_SPARSE_MMA_MASK
	.align		4
.L_13:
        /*0038*/ 	.byte	0x03, 0x50
        /*003a*/ 	.short	0x0000


	//----- nvinfo : EIATTR_MAXREG_COUNT
	.align		4
        /*003c*/ 	.byte	0x03, 0x1b
        /*003e*/ 	.short	0x00ff


	//----- nvinfo : EIATTR_NUM_BARRIERS
	.align		4
        /*0040*/ 	.byte	0x02, 0x4c
        /*0042*/ 	.byte	0x01
	.zero		1


	//----- nvinfo : EIATTR_MERCURY_ISA_VERSION
	.align		4
        /*0044*/ 	.byte	0x03, 0x5f
        /*0046*/ 	.short	0x0101


	//----- nvinfo : EIATTR_COOP_GROUP_MASK_REGIDS
	.align		4
        /*0048*/ 	.byte	0x04, 0x29
        /*004a*/ 	.short	(.L_15 - .L_14)


	//   ....[0]....
.L_14:
        /*004c*/ 	.word	0xffffffff


	//   ....[1]....
        /*0050*/ 	.word	0xffffffff


	//----- nvinfo : EIATTR_COOP_GROUP_INSTR_OFFSETS
	.align		4
.L_15:
        /*0054*/ 	.byte	0x04, 0x28
        /*0056*/ 	.short	(.L_17 - .L_16)


	//   ....[0]....
.L_16:
        /*0058*/ 	.word	0x000002d0


	//   ....[1]....
        /*005c*/ 	.word	0x00000340


	//----- nvinfo : EIATTR_VRC_CTA_INIT_COUNT
	.align		4
.L_17:
        /*0060*/ 	.byte	0x02, 0x4a
	.zero		1
	.zero		1


	//----- nvinfo : EIATTR_EXIT_INSTR_OFFSETS
	.align		4
        /*0064*/ 	.byte	0x04, 0x1c
        /*0066*/ 	.short	(.L_19 - .L_18)


	//   ....[0]....
.L_18:
        /*0068*/ 	.word	0x00000360


	//   ....[1]....
        /*006c*/ 	.word	0x000003b0


	//----- nvinfo : EIATTR_CRS_STACK_SIZE
	.align		4
.L_19:
        /*0070*/ 	.byte	0x04, 0x1e
        /*0072*/ 	.short	(.L_21 - .L_20)
.L_20:
        /*0074*/ 	.word	0x00000000


	//----- nvinfo : EIATTR_CBANK_PARAM_SIZE
	.align		4
.L_21:
        /*0078*/ 	.byte	0x03, 0x19
        /*007a*/ 	.short	0x0014


	//----- nvinfo : EIATTR_PARAM_CBANK
	.align		4
        /*007c*/ 	.byte	0x04, 0x0a
        /*007e*/ 	.short	(.L_23 - .L_22)
	.align		4
.L_22:
        /*0080*/ 	.word	index@(.nv.constant0._Z13sum_reductionPyPii)
        /*0084*/ 	.short	0x0380
        /*0086*/ 	.short	0x0014


	//----- nvinfo : EIATTR_SW_WAR
	.align		4
.L_23:
        /*0088*/ 	.byte	0x04, 0x36
        /*008a*/ 	.short	(.L_25 - .L_24)
.L_24:
        /*008c*/ 	.word	0x00000008
.L_25:


//--------------------- .nv.callgraph             --------------------------
	.section	.nv.callgraph,"",@"SHT_CUDA_CALLGRAPH"
	.align	4
	.sectionentsize	8
	.align		4
        /*0000*/ 	.word	0x00000000
	.align		4
        /*0004*/ 	.word	0xffffffff
	.align		4
        /*0008*/ 	.word	0x00000000
	.align		4
        /*000c*/ 	.word	0xfffffffe
	.align		4
        /*0010*/ 	.word	0x00000000
	.align		4
        /*0014*/ 	.word	0xfffffffd
	.align		4
        /*0018*/ 	.word	0x00000000
	.align		4
        /*001c*/ 	.word	0xfffffffc


//--------------------- .text._Z13sum_reductionPyPii --------------------------
	.section	.text._Z13sum_reductionPyPii,"ax",@progbits
	.align	128
        .global         _Z13sum_reductionPyPii
        .type           _Z13sum_reductionPyPii,@function
        .size           _Z13sum_reductionPyPii,(.L_x_6 - _Z13sum_reductionPyPii)
        .other          _Z13sum_reductionPyPii,@"STO_CUDA_ENTRY STV_DEFAULT"
_Z13sum_reductionPyPii:
.text._Z13sum_reductionPyPii:
[----:B------:R-:W-:Y:S01]  /*0000*/  LDC R1, c[0x0][0x37c] ;  /* 0x0000df00ff017b82 */ /* 0x000fe20000000800 */
[----:B------:R-:W0:Y:S01]  /*0010*/  S2R R13, SR_TID.X ;  /* 0x00000000000d7919 */ /* 0x000e220000002100 */
[----:B------:R-:W1:Y:S06]  /*0020*/  LDCU UR5, c[0x0][0x390] ;  /* 0x00007200ff0577ac */ /* 0x000e6c0008000800 */
[----:B------:R-:W0:Y:S01]  /*0030*/  S2UR UR6, SR_CTAID.X ;  /* 0x00000000000679c3 */ /* 0x000e220000002500 */
[----:B------:R-:W-:Y:S01]  /*0040*/  BSSY.RECONVERGENT B0, `(.L_x_0) ;  /* 0x0000018000007945 */ /* 0x000fe20003800200 */
[----:B------:R-:W2:Y:S01]  /*0050*/  S2R R10, SR_TID.Y ;  /* 0x00000000000a7919 */ /* 0x000ea20000002200 */
[----:B------:R-:W-:Y:S01]  /*0060*/  IMAD.MOV.U32 R0, RZ, RZ, RZ ;  /* 0x000000ffff007224 */ /* 0x000fe200078e00ff */
[----:B------:R-:W3:Y:S04]  /*0070*/  S2R R15, SR_TID.Z ;  /* 0x00000000000f7919 */ /* 0x000ee80000002300 */
[----:B------:R-:W0:Y:S01]  /*0080*/  LDC R11, c[0x0][0x360] ;  /* 0x0000d800ff0b7b82 */ /* 0x000e220000000800 */
[----:B-1----:R-:W-:-:S04]  /*0090*/  USHF.R.S32.HI UR4, URZ, 0x1f, UR5 ;  /* 0x0000001fff047899 */ /* 0x002fc80008011405 */
[----:B------:R-:W-:-:S04]  /*00a0*/  ULEA.HI UR4, UR4, UR5, URZ, 0x2 ;  /* 0x0000000504047291 */ /* 0x000fc8000f8f10ff */
[----:B------:R-:W-:Y:S01]  /*00b0*/  USHF.R.S32.HI UR4, URZ, 0x2, UR4 ;  /* 0x00000002ff047899 */ /* 0x000fe20008011404 */
[----:B0-----:R-:W-:Y:S01]  /*00c0*/  IMAD R4, R11, UR6, R13 ;  /* 0x000000060b047c24 */ /* 0x001fe2000f8e020d */
[----:B------:R-:W0:Y:S04]  /*00d0*/  LDCU.64 UR6, c[0x0][0x358] ;  /* 0x00006b00ff0677ac */ /* 0x000e280008000a00 */
[----:B------:R-:W-:-:S13]  /*00e0*/  ISETP.GE.AND P0, PT, R4, UR4, PT ;  /* 0x0000000404007c0c */ /* 0x000fda000bf06270 */
[----:B--23--:R-:W-:Y:S05]  /*00f0*/  @P0 BRA `(.L_x_1) ;  /* 0x0000000000300947 */ /* 0x00cfea0003800000 */
[----:B------:R-:W1:Y:S01]  /*0100*/  LDC.64 R2, c[0x0][0x388] ;  /* 0x0000e200ff027b82 */ /* 0x000e620000000a00 */
[----:B------:R-:W2:Y:S01]  /*0110*/  LDCU UR5, c[0x0][0x370] ;  /* 0x00006e00ff0577ac */ /* 0x000ea20008000800 */
[----:B------:R-:W-:Y:S02]  /*0120*/  HFMA2 R0, -RZ, RZ, 0, 0 ;  /* 0x00000000ff007431 */ /* 0x000fe400000001ff */
[----:B------:R-:W-:Y:S02]  /*0130*/  IMAD.MOV.U32 R9, RZ, RZ, R4 ;  /* 0x000000ffff097224 */ /* 0x000fe400078e0004 */
[----:B--2---:R-:W-:-:S07]  /*0140*/  IMAD R8, R11, UR5, RZ ;  /* 0x000000050b087c24 */ /* 0x004fce000f8e02ff */
.L_x_2:
[----:B-1----:R-:W-:-:S06]  /*0150*/  IMAD.WIDE R4, R9, 0x10, R2 ;  /* 0x0000001009047825 */ /* 0x002fcc00078e0202 */
[----:B0-----:R-:W2:Y:S01]  /*0160*/  LDG.E.128 R4, desc[UR6][R4.64] ;  /* 0x0000000604047981 */ /* 0x001ea2000c1e1d00 */
[----:B------:R-:W-:-:S05]  /*0170*/  IMAD.IADD R9, R8, 0x1, R9 ;  /* 0x0000000108097824 */ /* 0x000fca00078e0209 */
[----:B------:R-:W-:Y:S02]  /*0180*/  ISETP.GE.AND P0, PT, R9, UR4, PT ;  /* 0x0000000409007c0c */ /* 0x000fe4000bf06270 */
[----:B--2---:R-:W-:-:S04]  /*0190*/  IADD3 R0, PT, PT, R5, R4, R0 ;  /* 0x0000000405007210 */ /* 0x004fc80007ffe000 */
[----:B------:R-:W-:-:S07]  /*01a0*/  IADD3 R0, PT, PT, R7, R0, R6 ;  /* 0x0000000007007210 */ /* 0x000fce0007ffe006 */
[----:B------:R-:W-:Y:S05]  /*01b0*/  @!P0 BRA `(.L_x_2) ;  /* 0xfffffffc00e48947 */ /* 0x000fea000383ffff */
.L_x_1:
[----:B0-----:R-:W-:Y:S05]  /*01c0*/  BSYNC.RECONVERGENT B0 ;  /* 0x0000000000007941 */ /* 0x001fea0003800200 */
.L_x_0:
[----:B------:R-:W0:Y:S01]  /*01d0*/  LDCU UR4, c[0x0][0x364] ;  /* 0x00006c80ff0477ac */ /* 0x000e220008000800 */
[----:B------:R-:W1:Y:S01]  /*01e0*/  LDCU UR5, c[0x0][0x368] ;  /* 0x00006d00ff0577ac */ /* 0x000e620008000800 */
[----:B0-----:R-:W-:Y:S02]  /*01f0*/  IMAD R3, R11, UR4, RZ ;  /* 0x000000040b037c24 */ /* 0x001fe4000f8e02ff */
[----:B------:R-:W-:Y:S02]  /*0200*/  IMAD R2, R15, UR4, R10 ;  /* 0x000000040f027c24 */ /* 0x000fe4000f8e020a */
[----:B-1----:R-:W-:Y:S02]  /*0210*/  IMAD R3, R3, UR5, RZ ;  /* 0x0000000503037c24 */ /* 0x002fe4000f8e02ff */
[----:B------:R-:W-:-:S03]  /*0220*/  IMAD R2, R2, R11, RZ ;  /* 0x0000000b02027224 */ /* 0x000fc600078e02ff */
[----:B------:R-:W-:Y:S02]  /*0230*/  ISETP.GE.U32.AND P1, PT, R3, 0x2, PT ;  /* 0x000000020300780c */ /* 0x000fe40003f26070 */
[----:B------:R-:W-:-:S11]  /*0240*/  LOP3.LUT P0, RZ, R2, R13, RZ, 0xfc, !PT ;  /* 0x0000000d02ff7212 */ /* 0x000fd6000780fcff */
[----:B------:R-:W-:Y:S05]  /*0250*/  @!P1 BRA `(.L_x_3) ;  /* 0x0000000000409947 */ /* 0x000fea0003800000 */
[----:B------:R-:W0:Y:S01]  /*0260*/  S2UR UR5, SR_CgaCtaId ;  /* 0x00000000000579c3 */ /* 0x000e220000008800 */
[----:B------:R-:W-:Y:S01]  /*0270*/  UMOV UR4, 0x400 ;  /* 0x0000040000047882 */ /* 0x000fe20000000000 */
[----:B------:R-:W-:Y:S01]  /*0280*/  IADD3 R2, PT, PT, R2, R13, RZ ;  /* 0x0000000d02027210 */ /* 0x000fe20007ffe0ff */
[----:B0-----:R-:W-:-:S06]  /*0290*/  ULEA UR4, UR5, UR4, 0x18 ;  /* 0x0000000405047291 */ /* 0x001fcc000f8ec0ff */
[----:B------:R-:W-:-:S07]  /*02a0*/  LEA R5, R2, UR4, 0x2 ;  /* 0x0000000402057c11 */ /* 0x000fce000f8e10ff */
.L_x_4:
[----:B------:R-:W-:Y:S01]  /*02b0*/  SHF.R.U32.HI R6, RZ, 0x1, R3 ;  /* 0x00000001ff067819 */ /* 0x000fe20000011603 */
[----:B------:R-:W-:Y:S01]  /*02c0*/  STS [R5], R0 ;  /* 0x0000000005007388 */ /* 0x000fe20000000800 */
[----:B------:R-:W-:Y:S02]  /*02d0*/  BAR.SYNC.DEFER_BLOCKING 0x0 ;  /* 0x0000000000007b1d */ /* 0x000fe40000010000 */
[----:B------:R-:W-:Y:S02]  /*02e0*/  ISETP.GT.U32.AND P1, PT, R6, R2, PT ;  /* 0x000000020600720c */ /* 0x000fe40003f24070 */
[----:B------:R-:W-:Y:S02]  /*02f0*/  ISETP.GT.U32.AND P2, PT, R3, 0x3, PT ;  /* 0x000000030300780c */ /* 0x000fe40003f44070 */
[----:B------:R-:W-:-:S09]  /*0300*/  MOV R3, R6 ;  /* 0x0000000600037202 */ /* 0x000fd20000000f00 */
[----:B------:R-:W-:-:S05]  /*0310*/  @P1 IMAD R4, R6, 0x4, R5 ;  /* 0x0000000406041824 */ /* 0x000fca00078e0205 */
[----:B------:R-:W0:Y:S02]  /*0320*/  @P1 LDS R7, [R4] ;  /* 0x0000000004071984 */ /* 0x000e240000000800 */
[----:B0-----:R-:W-:Y:S01]  /*0330*/  @P1 IMAD.IADD R0, R0, 0x1, R7 ;  /* 0x0000000100001824 */ /* 0x001fe200078e0207 */
[----:B------:R-:W-:Y:S06]  /*0340*/  BAR.SYNC.DEFER_BLOCKING 0x0 ;  /* 0x0000000000007b1d */ /* 0x000fec0000010000 */
[----:B------:R-:W-:Y:S05]  /*0350*/  @P2 BRA `(.L_x_4) ;  /* 0xfffffffc00d42947 */ /* 0x000fea000383ffff */
.L_x_3:
[----:B------:R-:W-:Y:S05]  /*0360*/  @P0 EXIT ;  /* 0x000000000000094d */ /* 0x000fea0003800000 */
[----:B------:R-:W0:Y:S01]  /*0370*/  LDC.64 R4, c[0x0][0x380] ;  /* 0x0000e000ff047b82 */ /* 0x000e220000000a00 */
[----:B------:R-:W-:Y:S02]  /*0380*/  SHF.R.S32.HI R3, RZ, 0x1f, R0 ;  /* 0x0000001fff037819 */ /* 0x000fe40000011400 */
[----:B------:R-:W-:-:S05]  /*0390*/  MOV R2, R0 ;  /* 0x0000000000027202 */ /* 0x000fca0000000f00 */
[----:B0-----:R-:W-:Y:S01]  /*03a0*/  REDG.E.ADD.64.STRONG.GPU desc[UR6][R4.64], R2 ;  /* 0x000000020400798e */ /* 0x001fe2000c12e506 */
[----:B------:R-:W-:Y:S05]  /*03b0*/  EXIT ;  /* 0x000000000000794d */ /* 0x000fea0003800000 */
.L_x_5:
[----:B------:R-:W-:-:S00]  /*03c0*/  BRA `(.L_x_5) ;  /* 0xfffffffc00fc7947 */ /* 0x000fc0000383ffff */
[----:B------:R-:W-:-:S00]  /*03d0*/  NOP ;  /* 0x0000000000007918 */ /* 0x000fc00000000000 */
        /* <DEDUP_REMOVED lines=10> */
.L_x_6:


//--------------------- .nv.shared._Z13sum_reductionPyPii --------------------------
	.section	.nv.shared._Z13sum_reductionPyPii,"aw",@nobits
	.sectionflags	@""
	.align	16
	.zero		1024


//--------------------- .nv.shared.reserved.0     --------------------------
	.section	.nv.shared.reserved.0,"aw",@nobits
	.weak		__nv_reservedSMEM_offset_0_alias
	.size		__nv_reservedSMEM_offset_0_alias, 0, 64
	.other		__nv_reservedSMEM_offset_0_alias,@"STO_CUDA_RESERVED_SHARED STV_DEFAULT"
__nv_reservedSMEM_offset_0_alias:
	.zero		0
	.zero		64


//--------------------- .nv.constant0._Z13sum_reductionPyPii --------------------------
	.section	.nv.constant0._Z13sum_reductionPyPii,"a",@progbits
	.sectionflags	@""
	.align	4
.nv.constant0._Z13sum_reductionPyPii:
	.zero		916


//--------------------- SYMBOLS --------------------------

	.type		.nv.reservedSmem.offset0,@object
	.size		.nv.reservedSmem.offset0,0x4
	.type		.nv.reservedSmem.cap,@object
	.size		.nv.reservedSmem.cap,0x4
